//
// Generated by NVIDIA NVVM Compiler
//
// Compiler Build ID: CL-36424714
// Cuda compilation tools, release 13.0, V13.0.88
// Based on NVVM 20.0.0
//

.version 9.0
.target sm_100
.address_size 64

	// .globl	_Z13cuda_multiplyPfS_S_iii

.visible .entry _Z13cuda_multiplyPfS_S_iii(
	.param .u64 .ptr .align 1 _Z13cuda_multiplyPfS_S_iii_param_0,
	.param .u64 .ptr .align 1 _Z13cuda_multiplyPfS_S_iii_param_1,
	.param .u64 .ptr .align 1 _Z13cuda_multiplyPfS_S_iii_param_2,
	.param .u32 _Z13cuda_multiplyPfS_S_iii_param_3,
	.param .u32 _Z13cuda_multiplyPfS_S_iii_param_4,
	.param .u32 _Z13cuda_multiplyPfS_S_iii_param_5
)
{
	.reg .pred 	%p<13>;
	.reg .b32 	%r<44>;
	.reg .b32 	%f<56>;
	.reg .b64 	%rd<53>;

	ld.param.u64 	%rd8, [_Z13cuda_multiplyPfS_S_iii_param_0];
	ld.param.u64 	%rd9, [_Z13cuda_multiplyPfS_S_iii_param_1];
	ld.param.u64 	%rd7, [_Z13cuda_multiplyPfS_S_iii_param_2];
	ld.param.u32 	%r20, [_Z13cuda_multiplyPfS_S_iii_param_3];
	ld.param.u32 	%r18, [_Z13cuda_multiplyPfS_S_iii_param_4];
	ld.param.u32 	%r19, [_Z13cuda_multiplyPfS_S_iii_param_5];
	cvta.to.global.u64 	%rd1, %rd9;
	cvta.to.global.u64 	%rd2, %rd8;
	mov.u32 	%r22, %ctaid.y;
	mov.u32 	%r23, %ntid.y;
	mov.u32 	%r24, %tid.y;
	mad.lo.s32 	%r25, %r22, %r23, %r24;
	mov.u32 	%r26, %ctaid.x;
	mov.u32 	%r27, %ntid.x;
	mov.u32 	%r28, %tid.x;
	mad.lo.s32 	%r2, %r26, %r27, %r28;
	setp.ge.s32 	%p1, %r2, %r18;
	setp.ge.s32 	%p2, %r25, %r20;
	or.pred  	%p3, %p1, %p2;
	@%p3 bra 	$L__BB0_13;
	cvta.to.global.u64 	%rd10, %rd7;
	mad.lo.s32 	%r29, %r18, %r25, %r2;
	mul.wide.s32 	%rd11, %r29, 4;
	add.s64 	%rd3, %rd10, %rd11;
	mov.b32 	%r30, 0;
	st.global.u32 	[%rd3], %r30;
	setp.lt.s32 	%p4, %r19, 1;
	@%p4 bra 	$L__BB0_13;
	mul.lo.s32 	%r3, %r19, %r25;
	and.b32  	%r4, %r19, 7;
	setp.lt.u32 	%p5, %r19, 8;
	mov.b32 	%r42, 0;
	mov.f32 	%f53, 0f00000000;
	@%p5 bra 	$L__BB0_5;
	and.b32  	%r42, %r19, 2147483640;
	neg.s32 	%r40, %r42;
	shl.b32 	%r7, %r18, 3;
	mul.wide.u32 	%rd12, %r3, 4;
	add.s64 	%rd13, %rd12, %rd2;
	add.s64 	%rd52, %rd13, 16;
	mov.f32 	%f53, 0f00000000;
	mul.wide.s32 	%rd16, %r18, 4;
	mov.u32 	%r39, %r2;
$L__BB0_4:
	.pragma "nounroll";
	ld.global.f32 	%f10, [%rd52+-16];
	mul.wide.s32 	%rd14, %r39, 4;
	add.s64 	%rd15, %rd1, %rd14;
	ld.global.f32 	%f11, [%rd15];
	fma.rn.f32 	%f12, %f10, %f11, %f53;
	st.global.f32 	[%rd3], %f12;
	ld.global.f32 	%f13, [%rd52+-12];
	add.s64 	%rd17, %rd15, %rd16;
	ld.global.f32 	%f14, [%rd17];
	fma.rn.f32 	%f15, %f13, %f14, %f12;
	st.global.f32 	[%rd3], %f15;
	ld.global.f32 	%f16, [%rd52+-8];
	add.s64 	%rd18, %rd17, %rd16;
	ld.global.f32 	%f17, [%rd18];
	fma.rn.f32 	%f18, %f16, %f17, %f15;
	st.global.f32 	[%rd3], %f18;
	ld.global.f32 	%f19, [%rd52+-4];
	add.s64 	%rd19, %rd18, %rd16;
	ld.global.f32 	%f20, [%rd19];
	fma.rn.f32 	%f21, %f19, %f20, %f18;
	st.global.f32 	[%rd3], %f21;
	ld.global.f32 	%f22, [%rd52];
	add.s64 	%rd20, %rd19, %rd16;
	ld.global.f32 	%f23, [%rd20];
	fma.rn.f32 	%f24, %f22, %f23, %f21;
	st.global.f32 	[%rd3], %f24;
	ld.global.f32 	%f25, [%rd52+4];
	add.s64 	%rd21, %rd20, %rd16;
	ld.global.f32 	%f26, [%rd21];
	fma.rn.f32 	%f27, %f25, %f26, %f24;
	st.global.f32 	[%rd3], %f27;
	ld.global.f32 	%f28, [%rd52+8];
	add.s64 	%rd22, %rd21, %rd16;
	ld.global.f32 	%f29, [%rd22];
	fma.rn.f32 	%f30, %f28, %f29, %f27;
	st.global.f32 	[%rd3], %f30;
	ld.global.f32 	%f31, [%rd52+12];
	add.s64 	%rd23, %rd22, %rd16;
	ld.global.f32 	%f32, [%rd23];
	fma.rn.f32 	%f53, %f31, %f32, %f30;
	st.global.f32 	[%rd3], %f53;
	add.s32 	%r40, %r40, 8;
	add.s32 	%r39, %r39, %r7;
	add.s64 	%rd52, %rd52, 32;
	setp.ne.s32 	%p6, %r40, 0;
	@%p6 bra 	$L__BB0_4;
$L__BB0_5:
	setp.eq.s32 	%p7, %r4, 0;
	@%p7 bra 	$L__BB0_13;
	and.b32  	%r13, %r19, 3;
	setp.lt.u32 	%p8, %r4, 4;
	@%p8 bra 	$L__BB0_8;
	add.s32 	%r32, %r42, %r3;
	mul.wide.u32 	%rd24, %r32, 4;
	add.s64 	%rd25, %rd2, %rd24;
	ld.global.f32 	%f33, [%rd25];
	mad.lo.s32 	%r33, %r42, %r18, %r2;
	mul.wide.s32 	%rd26, %r33, 4;
	add.s64 	%rd27, %rd1, %rd26;
	ld.global.f32 	%f34, [%rd27];
	fma.rn.f32 	%f35, %f33, %f34, %f53;
	st.global.f32 	[%rd3], %f35;
	cvt.u64.u32 	%rd28, %r3;
	cvt.u64.u32 	%rd29, %r42;
	add.s64 	%rd30, %rd29, %rd28;
	shl.b64 	%rd31, %rd30, 2;
	add.s64 	%rd32, %rd2, %rd31;
	ld.global.f32 	%f36, [%rd32+4];
	mul.wide.s32 	%rd33, %r18, 4;
	add.s64 	%rd34, %rd27, %rd33;
	ld.global.f32 	%f37, [%rd34];
	fma.rn.f32 	%f38, %f36, %f37, %f35;
	st.global.f32 	[%rd3], %f38;
	ld.global.f32 	%f39, [%rd32+8];
	add.s64 	%rd35, %rd34, %rd33;
	ld.global.f32 	%f40, [%rd35];
	fma.rn.f32 	%f41, %f39, %f40, %f38;
	st.global.f32 	[%rd3], %f41;
	ld.global.f32 	%f42, [%rd32+12];
	add.s64 	%rd36, %rd35, %rd33;
	ld.global.f32 	%f43, [%rd36];
	fma.rn.f32 	%f53, %f42, %f43, %f41;
	st.global.f32 	[%rd3], %f53;
	add.s32 	%r42, %r42, 4;
$L__BB0_8:
	setp.eq.s32 	%p9, %r13, 0;
	@%p9 bra 	$L__BB0_13;
	setp.eq.s32 	%p10, %r13, 1;
	@%p10 bra 	$L__BB0_11;
	add.s32 	%r34, %r42, %r3;
	mul.wide.u32 	%rd37, %r34, 4;
	add.s64 	%rd38, %rd2, %rd37;
	ld.global.f32 	%f44, [%rd38];
	mad.lo.s32 	%r35, %r42, %r18, %r2;
	mul.wide.s32 	%rd39, %r35, 4;
	add.s64 	%rd40, %rd1, %rd39;
	ld.global.f32 	%f45, [%rd40];
	fma.rn.f32 	%f46, %f44, %f45, %f53;
	st.global.f32 	[%rd3], %f46;
	cvt.u64.u32 	%rd41, %r3;
	cvt.u64.u32 	%rd42, %r42;
	add.s64 	%rd43, %rd42, %rd41;
	shl.b64 	%rd44, %rd43, 2;
	add.s64 	%rd45, %rd2, %rd44;
	ld.global.f32 	%f47, [%rd45+4];
	mul.wide.s32 	%rd46, %r18, 4;
	add.s64 	%rd47, %rd40, %rd46;
	ld.global.f32 	%f48, [%rd47];
	fma.rn.f32 	%f53, %f47, %f48, %f46;
	st.global.f32 	[%rd3], %f53;
	add.s32 	%r42, %r42, 2;
$L__BB0_11:
	and.b32  	%r36, %r19, 1;
	setp.eq.b32 	%p11, %r36, 1;
	not.pred 	%p12, %p11;
	@%p12 bra 	$L__BB0_13;
	add.s32 	%r37, %r42, %r3;
	mul.wide.u32 	%rd48, %r37, 4;
	add.s64 	%rd49, %rd2, %rd48;
	ld.global.f32 	%f49, [%rd49];
	mad.lo.s32 	%r38, %r42, %r18, %r2;
	mul.wide.s32 	%rd50, %r38, 4;
	add.s64 	%rd51, %rd1, %rd50;
	ld.global.f32 	%f50, [%rd51];
	fma.rn.f32 	%f51, %f49, %f50, %f53;
	st.global.f32 	[%rd3], %f51;
$L__BB0_13:
	ret;

}


// ===== COMPILED SASS (sm_100) =====

	.target	sm_100

	.elftype	@"ET_EXEC"


//--------------------- .note.nv.tkinfo           --------------------------
	.section	.note.nv.tkinfo,"",@"SHT_NOTE"
	.sectionflags	@"SHF_NOTE_NV_TKINFO"
	.tkinfo
        /*0018*/ 	.word	0x00000002
        /*0030*/ 	.string	""
        /*0030*/ 	.string	"ptxas"
        /*0030*/ 	.string	"Cuda compilation tools, release 13.0, V13.0.88"
        /*0030*/ 	.string	"Build cuda_13.0.r13.0/compiler.36424714_0"
        /*0030*/ 	.string	"-arch sm_100 -m 64 "



//--------------------- .note.nv.cuinfo           --------------------------
	.section	.note.nv.cuinfo,"",@"SHT_NOTE"
	.sectionflags	@"SHF_NOTE_NV_CUINFO"
        /*0018*/ 	.short	0x0002
        /*001a*/ 	.short	0x0064
        /*001c*/ 	.short	0x0082
	.zero		2


//--------------------- .nv.info                  --------------------------
	.section	.nv.info,"",@"SHT_CUDA_INFO"
	.align	4


	//----- nvinfo : EIATTR_REGCOUNT
	.align		4
        /*0000*/ 	.byte	0x04, 0x2f
        /*0002*/ 	.short	(.L_1 - .L_0)
	.align		4
.L_0:
        /*0004*/ 	.word	index@(_Z13cuda_multiplyPfS_S_iii)
        /*0008*/ 	.word	0x0000001c


	//----- nvinfo : EIATTR_FRAME_SIZE
	.align		4
.L_1:
        /*000c*/ 	.byte	0x04, 0x11
        /*000e*/ 	.short	(.L_3 - .L_2)
	.align		4
.L_2:
        /*0010*/ 	.word	index@(_Z13cuda_multiplyPfS_S_iii)
        /*0014*/ 	.word	0x00000000


	//----- nvinfo : EIATTR_MIN_STACK_SIZE
	.align		4
.L_3:
        /*0018*/ 	.byte	0x04, 0x12
        /*001a*/ 	.short	(.L_5 - .L_4)
	.align		4
.L_4:
        /*001c*/ 	.word	index@(_Z13cuda_multiplyPfS_S_iii)
        /*0020*/ 	.word	0x00000000
.L_5:


//--------------------- .nv.compat                --------------------------
	.section	.nv.compat,"",@"SHT_CUDA_COMPAT_INFO"
	.align	4
        /*0000*/ 	.byte	0x02, 0x09, 0x00, 0x00, 0x02, 0x02, 0x01, 0x00, 0x02, 0x05, 0x05, 0x00, 0x03, 0x07, 0x01, 0x01
        /*0010*/ 	.byte	0x02, 0x03, 0x00, 0x00, 0x02, 0x06, 0x01, 0x00, 0x04, 0x0b, 0x08, 0x00, 0x09, 0x00, 0x00, 0x00
        /*0020*/ 	.byte	0x00, 0x00, 0x00, 0x00


//--------------------- .nv.info._Z13cuda_multiplyPfS_S_iii --------------------------
	.section	.nv.info._Z13cuda_multiplyPfS_S_iii,"",@"SHT_CUDA_INFO"
	.sectionflags	@""
	.align	4


	//----- nvinfo : EIATTR_CUDA_API_VERSION
	.align		4
        /*0000*/ 	.byte	0x04, 0x37
        /*0002*/ 	.short	(.L_7 - .L_6)
.L_6:
        /*0004*/ 	.word	0x00000082


	//----- nvinfo : EIATTR_KPARAM_INFO
	.align		4
.L_7:
        /*0008*/ 	.byte	0x04, 0x17
        /*000a*/ 	.short	(.L_9 - .L_8)
.L_8:
        /*000c*/ 	.word	0x00000000
        /*0010*/ 	.short	0x0005
        /*0012*/ 	.short	0x0020
        /*0014*/ 	.byte	0x00, 0xf0, 0x11, 0x00


	//----- nvinfo : EIATTR_KPARAM_INFO
	.align		4
.L_9:
        /*0018*/ 	.byte	0x04, 0x17
        /*001a*/ 	.short	(.L_11 - .L_10)
.L_10:
        /*001c*/ 	.word	0x00000000
        /*0020*/ 	.short	0x0004
        /*0022*/ 	.short	0x001c
        /*0024*/ 	.byte	0x00, 0xf0, 0x11, 0x00


	//----- nvinfo : EIATTR_KPARAM_INFO
	.align		4
.L_11:
        /*0028*/ 	.byte	0x04, 0x17
        /*002a*/ 	.short	(.L_13 - .L_12)
.L_12:
        /*002c*/ 	.word	0x00000000
        /*0030*/ 	.short	0x0003
        /*0032*/ 	.short	0x0018
        /*0034*/ 	.byte	0x00, 0xf0, 0x11, 0x00


	//----- nvinfo : EIATTR_KPARAM_INFO
	.align		4
.L_13:
        /*0038*/ 	.byte	0x04, 0x17
        /*003a*/ 	.short	(.L_15 - .L_14)
.L_14:
        /*003c*/ 	.word	0x00000000
        /*0040*/ 	.short	0x0002
        /*0042*/ 	.short	0x0010
        /*0044*/ 	.byte	0x00, 0xf5, 0x21, 0x00


	//----- nvinfo : EIATTR_KPARAM_INFO
	.align		4
.L_15:
        /*0048*/ 	.byte	0x04, 0x17
        /*004a*/ 	.short	(.L_17 - .L_16)
.L_16:
        /*004c*/ 	.word	0x00000000
        /*0050*/ 	.short	0x0001
        /*0052*/ 	.short	0x0008
        /*0054*/ 	.byte	0x00, 0xf5, 0x21, 0x00


	//----- nvinfo : EIATTR_KPARAM_INFO
	.align		4
.L_17:
        /*0058*/ 	.byte	0x04, 0x17
        /*005a*/ 	.short	(.L_19 - .L_18)
.L_18:
        /*005c*/ 	.word	0x00000000
        /*0060*/ 	.short	0x0000
        /*0062*/ 	.short	0x0000
        /*0064*/ 	.byte	0x00, 0xf5, 0x21, 0x00


	//----- nvinfo : EIATTR_SPARSE_MMA_MASK
	.align		4
.L_19:
        /*0068*/ 	.byte	0x03, 0x50
        /*006a*/ 	.short	0x0000


	//----- nvinfo : EIATTR_MAXREG_COUNT
	.align		4
        /*006c*/ 	.byte	0x03, 0x1b
        /*006e*/ 	.short	0x00ff


	//----- nvinfo : EIATTR_MERCURY_ISA_VERSION
	.align		4
        /*0070*/ 	.byte	0x03, 0x5f
        /*0072*/ 	.short	0x0101


	//----- nvinfo : EIATTR_VRC_CTA_INIT_COUNT
	.align		4
        /*0074*/ 	.byte	0x02, 0x4a
	.zero		1
	.zero		1


	//----- nvinfo : EIATTR_EXIT_INSTR_OFFSETS
	.align		4
        /*0078*/ 	.byte	0x04, 0x1c
        /*007a*/ 	.short	(.L_21 - .L_20)


	//   ....[0]....
.L_20:
        /*007c*/ 	.word	0x000000c0


	//   ....[1]....
        /*0080*/ 	.word	0x00000140


	//   ....[2]....
        /*0084*/ 	.word	0x00000530


	//   ....[3]....
        /*0088*/ 	.word	0x00000770


	//   ....[4]....
        /*008c*/ 	.word	0x00000910


	//   ....[5]....
        /*0090*/ 	.word	0x000009c0


	//----- nvinfo : EIATTR_CBANK_PARAM_SIZE
	.align		4
.L_21:
        /*0094*/ 	.byte	0x03, 0x19
        /*0096*/ 	.short	0x0024


	//----- nvinfo : EIATTR_PARAM_CBANK
	.align		4
        /*0098*/ 	.byte	0x04, 0x0a
        /*009a*/ 	.short	(.L_23 - .L_22)
	.align		4
.L_22:
        /*009c*/ 	.word	index@(.nv.constant0._Z13cuda_multiplyPfS_S_iii)
        /*00a0*/ 	.short	0x0380
        /*00a2*/ 	.short	0x0024


	//----- nvinfo : EIATTR_SW_WAR
	.align		4
.L_23:
        /*00a4*/ 	.byte	0x04, 0x36
        /*00a6*/ 	.short	(.L_25 - .L_24)
.L_24:
        /*00a8*/ 	.word	0x00000008
.L_25:


//--------------------- .nv.callgraph             --------------------------
	.section	.nv.callgraph,"",@"SHT_CUDA_CALLGRAPH"
	.align	4
	.sectionentsize	8
	.align		4
        /*0000*/ 	.word	0x00000000
	.align		4
        /*0004*/ 	.word	0xffffffff
	.align		4
        /*0008*/ 	.word	0x00000000
	.align		4
        /*000c*/ 	.word	0xfffffffe
	.align		4
        /*0010*/ 	.word	0x00000000
	.align		4
        /*0014*/ 	.word	0xfffffffd
	.align		4
        /*0018*/ 	.word	0x00000000
	.align		4
        /*001c*/ 	.word	0xfffffffc


//--------------------- .text._Z13cuda_multiplyPfS_S_iii --------------------------
	.section	.text._Z13cuda_multiplyPfS_S_iii,"ax",@progbits
	.align	128
        .global         _Z13cuda_multiplyPfS_S_iii
        .type           _Z13cuda_multiplyPfS_S_iii,@function
        .size           _Z13cuda_multiplyPfS_S_iii,(.L_x_5 - _Z13cuda_multiplyPfS_S_iii)
        .other          _Z13cuda_multiplyPfS_S_iii,@"STO_CUDA_ENTRY STV_DEFAULT"
_Z13cuda_multiplyPfS_S_iii:
.text._Z13cuda_multiplyPfS_S_iii:
[----:B------:R-:W-:Y:S01]  /*0000*/  LDC R1, c[0x0][0x37c] ;  /* 0x0000df00ff017b82 */ /* 0x000fe20000000800 */
[----:B------:R-:W0:Y:S07]  /*0010*/  S2R R0, SR_TID.Y ;  /* 0x0000000000007919 */ /* 0x000e2e0000002200 */
[----:B------:R-:W0:Y:S01]  /*0020*/  S2UR UR4, SR_CTAID.Y ;  /* 0x00000000000479c3 */ /* 0x000e220000002600 */
[----:B------:R-:W1:Y:S07]  /*0030*/  S2R R5, SR_TID.X ;  /* 0x0000000000057919 */ /* 0x000e6e0000002100 */
[----:B------:R-:W0:Y:S08]  /*0040*/  LDC R7, c[0x0][0x364] ;  /* 0x0000d900ff077b82 */ /* 0x000e300000000800 */
[----:B------:R-:W1:Y:S08]  /*0050*/  S2UR UR5, SR_CTAID.X ;  /* 0x00000000000579c3 */ /* 0x000e700000002500 */
[----:B------:R-:W1:Y:S08]  /*0060*/  LDC R4, c[0x0][0x360] ;  /* 0x0000d800ff047b82 */ /* 0x000e700000000800 */
[----:B------:R-:W2:Y:S01]  /*0070*/  LDC.64 R2, c[0x0][0x398] ;  /* 0x0000e600ff027b82 */ /* 0x000ea20000000a00 */
[----:B0-----:R-:W-:-:S02]  /*0080*/  IMAD R7, R7, UR4, R0 ;  /* 0x0000000407077c24 */ /* 0x001fc4000f8e0200 */
[----:B-1----:R-:W-:-:S03]  /*0090*/  IMAD R0, R4, UR5, R5 ;  /* 0x0000000504007c24 */ /* 0x002fc6000f8e0205 */
[----:B--2---:R-:W-:-:S04]  /*00a0*/  ISETP.GE.AND P0, PT, R7, R2, PT ;  /* 0x000000020700720c */ /* 0x004fc80003f06270 */
[----:B------:R-:W-:-:S13]  /*00b0*/  ISETP.GE.OR P0, PT, R0, R3, P0 ;  /* 0x000000030000720c */ /* 0x000fda0000706670 */
[----:B------:R-:W-:Y:S05]  /*00c0*/  @P0 EXIT ;  /* 0x000000000000094d */ /* 0x000fea0003800000 */
[----:B------:R-:W0:Y:S01]  /*00d0*/  LDC R2, c[0x0][0x3a0] ;  /* 0x0000e800ff027b82 */ /* 0x000e220000000800 */
[----:B------:R-:W1:Y:S01]  /*00e0*/  LDCU.64 UR4, c[0x0][0x358] ;  /* 0x00006b00ff0477ac */ /* 0x000e620008000a00 */
[----:B------:R-:W-:-:S06]  /*00f0*/  IMAD R9, R7, R3, R0 ;  /* 0x0000000307097224 */ /* 0x000fcc00078e0200 */
[----:B------:R-:W2:Y:S01]  /*0100*/  LDC.64 R4, c[0x0][0x390] ;  /* 0x0000e400ff047b82 */ /* 0x000ea20000000a00 */
[----:B0-----:R-:W-:Y:S01]  /*0110*/  ISETP.GE.AND P0, PT, R2, 0x1, PT ;  /* 0x000000010200780c */ /* 0x001fe20003f06270 */
[----:B--2---:R-:W-:-:S05]  /*0120*/  IMAD.WIDE R4, R9, 0x4, R4 ;  /* 0x0000000409047825 */ /* 0x004fca00078e0204 */
[----:B-1----:R0:W-:Y:S07]  /*0130*/  STG.E desc[UR4][R4.64], RZ ;  /* 0x000000ff04007986 */ /* 0x0021ee000c101904 */
[----:B------:R-:W-:Y:S05]  /*0140*/  @!P0 EXIT ;  /* 0x000000000000894d */ /* 0x000fea0003800000 */
[C---:B------:R-:W-:Y:S01]  /*0150*/  ISETP.GE.U32.AND P1, PT, R2.reuse, 0x8, PT ;  /* 0x000000080200780c */ /* 0x040fe20003f26070 */
[----:B------:R-:W-:Y:S01]  /*0160*/  HFMA2 R9, -RZ, RZ, 0, 0 ;  /* 0x00000000ff097431 */ /* 0x000fe200000001ff */
[----:B------:R-:W-:Y:S01]  /*0170*/  LOP3.LUT R13, R2, 0x7, RZ, 0xc0, !PT ;  /* 0x00000007020d7812 */ /* 0x000fe200078ec0ff */
[----:B------:R-:W-:Y:S01]  /*0180*/  IMAD R8, R7, R2, RZ ;  /* 0x0000000207087224 */ /* 0x000fe200078e02ff */
[----:B------:R-:W-:Y:S02]  /*0190*/  MOV R11, RZ ;  /* 0x000000ff000b7202 */ /* 0x000fe40000000f00 */
[----:B------:R-:W-:-:S07]  /*01a0*/  ISETP.NE.AND P0, PT, R13, RZ, PT ;  /* 0x000000ff0d00720c */ /* 0x000fce0003f05270 */
[----:B------:R-:W-:Y:S06]  /*01b0*/  @!P1 BRA `(.L_x_0) ;  /* 0x0000000000dc9947 */ /* 0x000fec0003800000 */
[----:B------:R-:W1:Y:S01]  /*01c0*/  LDC.64 R6, c[0x0][0x380] ;  /* 0x0000e000ff067b82 */ /* 0x000e620000000a00 */
[----:B------:R-:W-:Y:S02]  /*01d0*/  LOP3.LUT R9, R2, 0x7ffffff8, RZ, 0xc0, !PT ;  /* 0x7ffffff802097812 */ /* 0x000fe400078ec0ff */
[----:B------:R-:W-:Y:S02]  /*01e0*/  MOV R11, RZ ;  /* 0x000000ff000b7202 */ /* 0x000fe40000000f00 */
[----:B------:R-:W-:Y:S02]  /*01f0*/  MOV R12, R0 ;  /* 0x00000000000c7202 */ /* 0x000fe40000000f00 */
[----:B------:R-:W-:Y:S01]  /*0200*/  IADD3 R10, PT, PT, -R9, RZ, RZ ;  /* 0x000000ff090a7210 */ /* 0x000fe20007ffe1ff */
[----:B-1----:R-:W-:-:S03]  /*0210*/  IMAD.WIDE.U32 R6, R8, 0x4, R6 ;  /* 0x0000000408067825 */ /* 0x002fc600078e0006 */
[----:B------:R-:W-:-:S04]  /*0220*/  IADD3 R6, P1, PT, R6, 0x10, RZ ;  /* 0x0000001006067810 */ /* 0x000fc80007f3e0ff */
[----:B------:R-:W-:-:S09]  /*0230*/  IADD3.X R7, PT, PT, RZ, R7, RZ, P1, !PT ;  /* 0x00000007ff077210 */ /* 0x000fd20000ffe4ff */
.L_x_1:
[----:B------:R-:W1:Y:S01]  /*0240*/  LDC.64 R14, c[0x0][0x388] ;  /* 0x0000e200ff0e7b82 */ /* 0x000e620000000a00 */
[----:B--2---:R-:W2:Y:S01]  /*0250*/  LDG.E R16, desc[UR4][R6.64+-0x10] ;  /* 0xfffff00406107981 */ /* 0x004ea2000c1e1900 */
[----:B-1----:R-:W-:-:S05]  /*0260*/  IMAD.WIDE R14, R12, 0x4, R14 ;  /* 0x000000040c0e7825 */ /* 0x002fca00078e020e */
[----:B------:R-:W2:Y:S02]  /*0270*/  LDG.E R17, desc[UR4][R14.64] ;  /* 0x000000040e117981 */ /* 0x000ea4000c1e1900 */
[----:B--2---:R-:W-:Y:S01]  /*0280*/  FFMA R11, R16, R17, R11 ;  /* 0x00000011100b7223 */ /* 0x004fe2000000000b */
[----:B------:R-:W-:-:S04]  /*0290*/  IMAD.WIDE R16, R3, 0x4, R14 ;  /* 0x0000000403107825 */ /* 0x000fc800078e020e */
[----:B------:R1:W-:Y:S04]  /*02a0*/  STG.E desc[UR4][R4.64], R11 ;  /* 0x0000000b04007986 */ /* 0x0003e8000c101904 */
[----:B------:R-:W2:Y:S04]  /*02b0*/  LDG.E R18, desc[UR4][R6.64+-0xc] ;  /* 0xfffff40406127981 */ /* 0x000ea8000c1e1900 */
[----:B------:R-:W2:Y:S02]  /*02c0*/  LDG.E R19, desc[UR4][R16.64] ;  /* 0x0000000410137981 */ /* 0x000ea4000c1e1900 */
[----:B--2---:R-:W-:Y:S01]  /*02d0*/  FFMA R21, R18, R19, R11 ;  /* 0x0000001312157223 */ /* 0x004fe2000000000b */
[----:B------:R-:W-:-:S04]  /*02e0*/  IMAD.WIDE R18, R3, 0x4, R16 ;  /* 0x0000000403127825 */ /* 0x000fc800078e0210 */
[----:B------:R2:W-:Y:S04]  /*02f0*/  STG.E desc[UR4][R4.64], R21 ;  /* 0x0000001504007986 */ /* 0x0005e8000c101904 */
[----:B------:R-:W3:Y:S04]  /*0300*/  LDG.E R20, desc[UR4][R6.64+-0x8] ;  /* 0xfffff80406147981 */ /* 0x000ee8000c1e1900 */
[----:B------:R-:W3:Y:S01]  /*0310*/  LDG.E R22, desc[UR4][R18.64] ;  /* 0x0000000412167981 */ /* 0x000ee2000c1e1900 */
[----:B------:R-:W-:-:S04]  /*0320*/  IMAD.WIDE R14, R3, 0x4, R18 ;  /* 0x00000004030e7825 */ /* 0x000fc800078e0212 */
[----:B---3--:R-:W-:-:S05]  /*0330*/  FFMA R23, R20, R22, R21 ;  /* 0x0000001614177223 */ /* 0x008fca0000000015 */
[----:B------:R3:W-:Y:S04]  /*0340*/  STG.E desc[UR4][R4.64], R23 ;  /* 0x0000001704007986 */ /* 0x0007e8000c101904 */
[----:B------:R-:W4:Y:S04]  /*0350*/  LDG.E R20, desc[UR4][R6.64+-0x4] ;  /* 0xfffffc0406147981 */ /* 0x000f28000c1e1900 */
[----:B-1----:R-:W4:Y:S01]  /*0360*/  LDG.E R11, desc[UR4][R14.64] ;  /* 0x000000040e0b7981 */ /* 0x002f22000c1e1900 */
[----:B------:R-:W-:-:S04]  /*0370*/  IMAD.WIDE R16, R3, 0x4, R14 ;  /* 0x0000000403107825 */ /* 0x000fc800078e020e */
[----:B----4-:R-:W-:-:S05]  /*0380*/  FFMA R11, R20, R11, R23 ;  /* 0x0000000b140b7223 */ /* 0x010fca0000000017 */
[----:B------:R1:W-:Y:S04]  /*0390*/  STG.E desc[UR4][R4.64], R11 ;  /* 0x0000000b04007986 */ /* 0x0003e8000c101904 */
[----:B------:R-:W4:Y:S04]  /*03a0*/  LDG.E R20, desc[UR4][R6.64] ;  /* 0x0000000406147981 */ /* 0x000f28000c1e1900 */
[----:B--2---:R-:W4:Y:S01]  /*03b0*/  LDG.E R21, desc[UR4][R16.64] ;  /* 0x0000000410157981 */ /* 0x004f22000c1e1900 */
[----:B------:R-:W-:-:S04]  /*03c0*/  IMAD.WIDE R18, R3, 0x4, R16 ;  /* 0x0000000403127825 */ /* 0x000fc800078e0210 */
[----:B----4-:R-:W-:-:S05]  /*03d0*/  FFMA R21, R20, R21, R11 ;  /* 0x0000001514157223 */ /* 0x010fca000000000b */
[----:B------:R2:W-:Y:S04]  /*03e0*/  STG.E desc[UR4][R4.64], R21 ;  /* 0x0000001504007986 */ /* 0x0005e8000c101904 */
[----:B------:R-:W3:Y:S04]  /*03f0*/  LDG.E R20, desc[UR4][R6.64+0x4] ;  /* 0x0000040406147981 */ /* 0x000ee8000c1e1900 */
[----:B------:R-:W3:Y:S01]  /*0400*/  LDG.E R22, desc[UR4][R18.64] ;  /* 0x0000000412167981 */ /* 0x000ee2000c1e1900 */
[----:B------:R-:W-:-:S04]  /*0410*/  IMAD.WIDE R14, R3, 0x4, R18 ;  /* 0x00000004030e7825 */ /* 0x000fc800078e0212 */
[----:B---3--:R-:W-:-:S05]  /*0420*/  FFMA R23, R20, R22, R21 ;  /* 0x0000001614177223 */ /* 0x008fca0000000015 */
[----:B------:R2:W-:Y:S04]  /*0430*/  STG.E desc[UR4][R4.64], R23 ;  /* 0x0000001704007986 */ /* 0x0005e8000c101904 */
[----:B------:R-:W3:Y:S04]  /*0440*/  LDG.E R20, desc[UR4][R6.64+0x8] ;  /* 0x0000080406147981 */ /* 0x000ee8000c1e1900 */
[----:B-1----:R-:W3:Y:S01]  /*0450*/  LDG.E R11, desc[UR4][R14.64] ;  /* 0x000000040e0b7981 */ /* 0x002ee2000c1e1900 */
[----:B------:R-:W-:Y:S01]  /*0460*/  IMAD.WIDE R16, R3, 0x4, R14 ;  /* 0x0000000403107825 */ /* 0x000fe200078e020e */
[----:B------:R-:W-:-:S03]  /*0470*/  IADD3 R10, PT, PT, R10, 0x8, RZ ;  /* 0x000000080a0a7810 */ /* 0x000fc60007ffe0ff */
[----:B---3--:R-:W-:-:S05]  /*0480*/  FFMA R25, R20, R11, R23 ;  /* 0x0000000b14197223 */ /* 0x008fca0000000017 */
[----:B------:R2:W-:Y:S04]  /*0490*/  STG.E desc[UR4][R4.64], R25 ;  /* 0x0000001904007986 */ /* 0x0005e8000c101904 */
[----:B------:R-:W3:Y:S04]  /*04a0*/  LDG.E R16, desc[UR4][R16.64] ;  /* 0x0000000410107981 */ /* 0x000ee8000c1e1900 */
[----:B------:R1:W3:Y:S01]  /*04b0*/  LDG.E R20, desc[UR4][R6.64+0xc] ;  /* 0x00000c0406147981 */ /* 0x0002e2000c1e1900 */
[----:B------:R-:W-:Y:S02]  /*04c0*/  ISETP.NE.AND P1, PT, R10, RZ, PT ;  /* 0x000000ff0a00720c */ /* 0x000fe40003f25270 */
[----:B------:R-:W-:-:S02]  /*04d0*/  LEA R12, R3, R12, 0x3 ;  /* 0x0000000c030c7211 */ /* 0x000fc400078e18ff */
[----:B-1----:R-:W-:-:S04]  /*04e0*/  IADD3 R6, P2, PT, R6, 0x20, RZ ;  /* 0x0000002006067810 */ /* 0x002fc80007f5e0ff */
[----:B------:R-:W-:Y:S01]  /*04f0*/  IADD3.X R7, PT, PT, RZ, R7, RZ, P2, !PT ;  /* 0x00000007ff077210 */ /* 0x000fe200017fe4ff */
[----:B---3--:R-:W-:-:S05]  /*0500*/  FFMA R11, R20, R16, R25 ;  /* 0x00000010140b7223 */ /* 0x008fca0000000019 */
[----:B------:R2:W-:Y:S01]  /*0510*/  STG.E desc[UR4][R4.64], R11 ;  /* 0x0000000b04007986 */ /* 0x0005e2000c101904 */
[----:B------:R-:W-:Y:S05]  /*0520*/  @P1 BRA `(.L_x_1) ;  /* 0xfffffffc00441947 */ /* 0x000fea000383ffff */
.L_x_0:
[----:B------:R-:W-:Y:S05]  /*0530*/  @!P0 EXIT ;  /* 0x000000000000894d */ /* 0x000fea0003800000 */
[----:B------:R-:W-:Y:S02]  /*0540*/  ISETP.GE.U32.AND P1, PT, R13, 0x4, PT ;  /* 0x000000040d00780c */ /* 0x000fe40003f26070 */
[----:B------:R-:W-:-:S04]  /*0550*/  LOP3.LUT R16, R2, 0x3, RZ, 0xc0, !PT ;  /* 0x0000000302107812 */ /* 0x000fc800078ec0ff */
[----:B------:R-:W-:-:S07]  /*0560*/  ISETP.NE.AND P0, PT, R16, RZ, PT ;  /* 0x000000ff1000720c */ /* 0x000fce0003f05270 */
[----:B------:R-:W-:Y:S06]  /*0570*/  @!P1 BRA `(.L_x_2) ;  /* 0x00000000007c9947 */ /* 0x000fec0003800000 */
[----:B------:R-:W1:Y:S01]  /*0580*/  LDC.64 R14, c[0x0][0x380] ;  /* 0x0000e000ff0e7b82 */ /* 0x000e620000000a00 */
[----:B------:R-:W-:Y:S01]  /*0590*/  IADD3 R7, PT, PT, R8, R9, RZ ;  /* 0x0000000908077210 */ /* 0x000fe20007ffe0ff */
[----:B------:R-:W-:Y:S01]  /*05a0*/  IMAD R17, R9, R3, R0 ;  /* 0x0000000309117224 */ /* 0x000fe200078e0200 */
[----:B------:R-:W3:Y:S05]  /*05b0*/  LDCU.64 UR6, c[0x0][0x380] ;  /* 0x00007000ff0677ac */ /* 0x000eea0008000a00 */
[----:B------:R-:W4:Y:S01]  /*05c0*/  LDC.64 R12, c[0x0][0x388] ;  /* 0x0000e200ff0c7b82 */ /* 0x000f220000000a00 */
[----:B-1----:R-:W-:-:S06]  /*05d0*/  IMAD.WIDE.U32 R14, R7, 0x4, R14 ;  /* 0x00000004070e7825 */ /* 0x002fcc00078e000e */
[----:B------:R-:W5:Y:S01]  /*05e0*/  LDG.E R14, desc[UR4][R14.64] ;  /* 0x000000040e0e7981 */ /* 0x000f62000c1e1900 */
[----:B----4-:R-:W-:-:S05]  /*05f0*/  IMAD.WIDE R12, R17, 0x4, R12 ;  /* 0x00000004110c7825 */ /* 0x010fca00078e020c */
[----:B------:R-:W5:Y:S01]  /*0600*/  LDG.E R10, desc[UR4][R12.64] ;  /* 0x000000040c0a7981 */ /* 0x000f62000c1e1900 */
[----:B------:R-:W-:-:S04]  /*0610*/  IADD3 R7, P1, PT, R8, R9, RZ ;  /* 0x0000000908077210 */ /* 0x000fc80007f3e0ff */
[----:B------:R-:W-:Y:S02]  /*0620*/  IADD3.X R18, PT, PT, RZ, RZ, RZ, P1, !PT ;  /* 0x000000ffff127210 */ /* 0x000fe40000ffe4ff */
[----:B---3--:R-:W-:-:S04]  /*0630*/  LEA R6, P1, R7, UR6, 0x2 ;  /* 0x0000000607067c11 */ /* 0x008fc8000f8210ff */
[----:B------:R-:W-:Y:S01]  /*0640*/  LEA.HI.X R7, R7, UR7, R18, 0x2, P1 ;  /* 0x0000000707077c11 */ /* 0x000fe200088f1412 */
[----:B-----5:R-:W-:Y:S01]  /*0650*/  FFMA R17, R14, R10, R11 ;  /* 0x0000000a0e117223 */ /* 0x020fe2000000000b */
[----:B--2---:R-:W-:-:S04]  /*0660*/  IMAD.WIDE R10, R3, 0x4, R12 ;  /* 0x00000004030a7825 */ /* 0x004fc800078e020c */
[----:B------:R1:W-:Y:S04]  /*0670*/  STG.E desc[UR4][R4.64], R17 ;  /* 0x0000001104007986 */ /* 0x0003e8000c101904 */
[----:B------:R-:W2:Y:S04]  /*0680*/  LDG.E R18, desc[UR4][R10.64] ;  /* 0x000000040a127981 */ /* 0x000ea8000c1e1900 */
[----:B------:R-:W2:Y:S01]  /*0690*/  LDG.E R14, desc[UR4][R6.64+0x4] ;  /* 0x00000404060e7981 */ /* 0x000ea2000c1e1900 */
[----:B------:R-:W-:-:S04]  /*06a0*/  IMAD.WIDE R12, R3, 0x4, R10 ;  /* 0x00000004030c7825 */ /* 0x000fc800078e020a */
[----:B--2---:R-:W-:-:S05]  /*06b0*/  FFMA R19, R14, R18, R17 ;  /* 0x000000120e137223 */ /* 0x004fca0000000011 */
[----:B------:R1:W-:Y:S04]  /*06c0*/  STG.E desc[UR4][R4.64], R19 ;  /* 0x0000001304007986 */ /* 0x0003e8000c101904 */
[----:B------:R-:W2:Y:S04]  /*06d0*/  LDG.E R14, desc[UR4][R6.64+0x8] ;  /* 0x00000804060e7981 */ /* 0x000ea8000c1e1900 */
[----:B------:R-:W2:Y:S02]  /*06e0*/  LDG.E R15, desc[UR4][R12.64] ;  /* 0x000000040c0f7981 */ /* 0x000ea4000c1e1900 */
[----:B--2---:R-:W-:Y:S01]  /*06f0*/  FFMA R21, R14, R15, R19 ;  /* 0x0000000f0e157223 */ /* 0x004fe20000000013 */
[----:B------:R-:W-:-:S04]  /*0700*/  IMAD.WIDE R14, R3, 0x4, R12 ;  /* 0x00000004030e7825 */ /* 0x000fc800078e020c */
[----:B------:R1:W-:Y:S04]  /*0710*/  STG.E desc[UR4][R4.64], R21 ;  /* 0x0000001504007986 */ /* 0x0003e8000c101904 */
[----:B------:R-:W2:Y:S04]  /*0720*/  LDG.E R18, desc[UR4][R6.64+0xc] ;  /* 0x00000c0406127981 */ /* 0x000ea8000c1e1900 */
[----:B------:R-:W2:Y:S01]  /*0730*/  LDG.E R14, desc[UR4][R14.64] ;  /* 0x000000040e0e7981 */ /* 0x000ea2000c1e1900 */
[----:B------:R-:W-:Y:S01]  /*0740*/  IADD3 R9, PT, PT, R9, 0x4, RZ ;  /* 0x0000000409097810 */ /* 0x000fe20007ffe0ff */
[----:B--2---:R-:W-:-:S05]  /*0750*/  FFMA R11, R18, R14, R21 ;  /* 0x0000000e120b7223 */ /* 0x004fca0000000015 */
[----:B------:R1:W-:Y:S02]  /*0760*/  STG.E desc[UR4][R4.64], R11 ;  /* 0x0000000b04007986 */ /* 0x0003e4000c101904 */
.L_x_2:
[----:B------:R-:W-:Y:S05]  /*0770*/  @!P0 EXIT ;  /* 0x000000000000894d */ /* 0x000fea0003800000 */
[----:B------:R-:W-:Y:S02]  /*0780*/  ISETP.NE.AND P1, PT, R16, 0x1, PT ;  /* 0x000000011000780c */ /* 0x000fe40003f25270 */
[----:B------:R-:W-:-:S04]  /*0790*/  LOP3.LUT R2, R2, 0x1, RZ, 0xc0, !PT ;  /* 0x0000000102027812 */ /* 0x000fc800078ec0ff */
[----:B------:R-:W-:-:S07]  /*07a0*/  ISETP.NE.U32.AND P0, PT, R2, 0x1, PT ;  /* 0x000000010200780c */ /* 0x000fce0003f05070 */
[----:B------:R-:W-:Y:S06]  /*07b0*/  @!P1 BRA `(.L_x_3) ;  /* 0x0000000000549947 */ /* 0x000fec0003800000 */
[----:B------:R-:W3:Y:S01]  /*07c0*/  LDC.64 R6, c[0x0][0x380] ;  /* 0x0000e000ff067b82 */ /* 0x000ee20000000a00 */
[----:B------:R-:W-:Y:S01]  /*07d0*/  IADD3 R13, PT, PT, R8, R9, RZ ;  /* 0x00000009080d7210 */ /* 0x000fe20007ffe0ff */
[----:B-1----:R-:W-:Y:S01]  /*07e0*/  IMAD R17, R9, R3, R0 ;  /* 0x0000000309117224 */ /* 0x002fe200078e0200 */
[----:B------:R-:W1:Y:S05]  /*07f0*/  LDCU.64 UR6, c[0x0][0x380] ;  /* 0x00007000ff0677ac */ /* 0x000e6a0008000a00 */
[----:B------:R-:W4:Y:S01]  /*0800*/  LDC.64 R14, c[0x0][0x388] ;  /* 0x0000e200ff0e7b82 */ /* 0x000f220000000a00 */
[----:B---3--:R-:W-:-:S06]  /*0810*/  IMAD.WIDE.U32 R12, R13, 0x4, R6 ;  /* 0x000000040d0c7825 */ /* 0x008fcc00078e0006 */
[----:B------:R-:W3:Y:S01]  /*0820*/  LDG.E R12, desc[UR4][R12.64] ;  /* 0x000000040c0c7981 */ /* 0x000ee2000c1e1900 */
[----:B----4-:R-:W-:-:S05]  /*0830*/  IMAD.WIDE R14, R17, 0x4, R14 ;  /* 0x00000004110e7825 */ /* 0x010fca00078e020e */
[----:B------:R-:W3:Y:S01]  /*0840*/  LDG.E R2, desc[UR4][R14.64] ;  /* 0x000000040e027981 */ /* 0x000ee2000c1e1900 */
[----:B------:R-:W-:-:S04]  /*0850*/  IADD3 R7, P1, PT, R8, R9, RZ ;  /* 0x0000000908077210 */ /* 0x000fc80007f3e0ff */
[----:B------:R-:W-:Y:S02]  /*0860*/  IADD3.X R10, PT, PT, RZ, RZ, RZ, P1, !PT ;  /* 0x000000ffff0a7210 */ /* 0x000fe40000ffe4ff */
[----:B-1----:R-:W-:Y:S01]  /*0870*/  LEA R6, P1, R7, UR6, 0x2 ;  /* 0x0000000607067c11 */ /* 0x002fe2000f8210ff */
[----:B------:R-:W-:-:S03]  /*0880*/  IMAD.WIDE R16, R3, 0x4, R14 ;  /* 0x0000000403107825 */ /* 0x000fc600078e020e */
[----:B------:R-:W-:Y:S01]  /*0890*/  LEA.HI.X R7, R7, UR7, R10, 0x2, P1 ;  /* 0x0000000707077c11 */ /* 0x000fe200088f140a */
[----:B---3--:R-:W-:-:S05]  /*08a0*/  FFMA R19, R12, R2, R11 ;  /* 0x000000020c137223 */ /* 0x008fca000000000b */
[----:B------:R3:W-:Y:S04]  /*08b0*/  STG.E desc[UR4][R4.64], R19 ;  /* 0x0000001304007986 */ /* 0x0007e8000c101904 */
[----:B------:R-:W2:Y:S04]  /*08c0*/  LDG.E R16, desc[UR4][R16.64] ;  /* 0x0000000410107981 */ /* 0x000ea8000c1e1900 */
[----:B------:R-:W2:Y:S01]  /*08d0*/  LDG.E R6, desc[UR4][R6.64+0x4] ;  /* 0x0000040406067981 */ /* 0x000ea2000c1e1900 */
[----:B------:R-:W-:Y:S01]  /*08e0*/  IADD3 R9, PT, PT, R9, 0x2, RZ ;  /* 0x0000000209097810 */ /* 0x000fe20007ffe0ff */
[----:B--2---:R-:W-:-:S05]  /*08f0*/  FFMA R11, R6, R16, R19 ;  /* 0x00000010060b7223 */ /* 0x004fca0000000013 */
[----:B------:R3:W-:Y:S02]  /*0900*/  STG.E desc[UR4][R4.64], R11 ;  /* 0x0000000b04007986 */ /* 0x0007e4000c101904 */
.L_x_3:
[----:B------:R-:W-:Y:S05]  /*0910*/  @P0 EXIT ;  /* 0x000000000000094d */ /* 0x000fea0003800000 */
[----:B------:R-:W4:Y:S01]  /*0920*/  LDC.64 R6, c[0x0][0x380] ;  /* 0x0000e000ff067b82 */ /* 0x000f220000000a00 */
[----:B------:R-:W-:Y:S01]  /*0930*/  IADD3 R15, PT, PT, R8, R9, RZ ;  /* 0x00000009080f7210 */ /* 0x000fe20007ffe0ff */
[----:B------:R-:W-:-:S06]  /*0940*/  IMAD R9, R9, R3, R0 ;  /* 0x0000000309097224 */ /* 0x000fcc00078e0200 */
[----:B------:R-:W5:Y:S01]  /*0950*/  LDC.64 R12, c[0x0][0x388] ;  /* 0x0000e200ff0c7b82 */ /* 0x000f620000000a00 */
[----:B----4-:R-:W-:-:S06]  /*0960*/  IMAD.WIDE.U32 R2, R15, 0x4, R6 ;  /* 0x000000040f027825 */ /* 0x010fcc00078e0006 */
[----:B------:R-:W1:Y:S01]  /*0970*/  LDG.E R2, desc[UR4][R2.64] ;  /* 0x0000000402027981 */ /* 0x000e62000c1e1900 */
[----:B-----5:R-:W-:-:S06]  /*0980*/  IMAD.WIDE R6, R9, 0x4, R12 ;  /* 0x0000000409067825 */ /* 0x020fcc00078e020c */
[----:B------:R-:W1:Y:S02]  /*0990*/  LDG.E R6, desc[UR4][R6.64] ;  /* 0x0000000406067981 */ /* 0x000e64000c1e1900 */
[----:B-123--:R-:W-:-:S05]  /*09a0*/  FFMA R11, R2, R6, R11 ;  /* 0x00000006020b7223 */ /* 0x00efca000000000b */
[----:B------:R-:W-:Y:S01]  /*09b0*/  STG.E desc[UR4][R4.64], R11 ;  /* 0x0000000b04007986 */ /* 0x000fe2000c101904 */
[----:B------:R-:W-:Y:S05]  /*09c0*/  EXIT ;  /* 0x000000000000794d */ /* 0x000fea0003800000 */
.L_x_4:
[----:B------:R-:W-:-:S00]  /*09d0*/  BRA `(.L_x_4) ;  /* 0xfffffffc00fc7947 */ /* 0x000fc0000383ffff */
[----:B------:R-:W-:-:S00]  /*09e0*/  NOP ;  /* 0x0000000000007918 */ /* 0x000fc00000000000 */
        /* <DEDUP_REMOVED lines=9> */
.L_x_5:


//--------------------- .nv.shared.reserved.0     --------------------------
	.section	.nv.shared.reserved.0,"aw",@nobits
	.weak		__nv_reservedSMEM_offset_0_alias
	.size		__nv_reservedSMEM_offset_0_alias, 0, 64
	.other		__nv_reservedSMEM_offset_0_alias,@"STO_CUDA_RESERVED_SHARED STV_DEFAULT"
__nv_reservedSMEM_offset_0_alias:
	.zero		0
	.zero		64


//--------------------- .nv.constant0._Z13cuda_multiplyPfS_S_iii --------------------------
	.section	.nv.constant0._Z13cuda_multiplyPfS_S_iii,"a",@progbits
	.sectionflags	@""
	.align	4
.nv.constant0._Z13cuda_multiplyPfS_S_iii:
	.zero		932


//--------------------- SYMBOLS --------------------------

	.type		.nv.reservedSmem.offset0,@object
	.size		.nv.reservedSmem.offset0,0x4
